//
// Generated by NVIDIA NVVM Compiler
//
// Compiler Build ID: CL-36424714
// Cuda compilation tools, release 13.0, V13.0.88
// Based on NVVM 20.0.0
//

.version 9.0
.target sm_100
.address_size 64

	// .globl	_Z6kernelPii
.extern .func  (.param .b32 func_retval0) vprintf
(
	.param .b64 vprintf_param_0,
	.param .b64 vprintf_param_1
)
;
.global .align 1 .b8 $str[20] = {37, 100, 32, 105, 115, 32, 111, 118, 101, 114, 32, 116, 104, 97, 110, 32, 37, 100, 10};
.global .align 1 .b8 $str$1[21] = {37, 100, 32, 105, 115, 32, 117, 110, 100, 101, 114, 32, 116, 104, 97, 110, 32, 37, 100, 10};
.global .align 1 .b8 $str$2[19] = {37, 100, 32, 105, 115, 32, 101, 113, 117, 97, 108, 32, 116, 111, 32, 37, 100, 10};

.visible .entry _Z6kernelPii(
	.param .u64 .ptr .align 1 _Z6kernelPii_param_0,
	.param .u32 _Z6kernelPii_param_1
)
{
	.local .align 8 .b8 	__local_depot0[8];
	.reg .b64 	%SP;
	.reg .b64 	%SPL;
	.reg .pred 	%p<4>;
	.reg .b32 	%r<14>;
	.reg .b64 	%rd<16>;

	mov.u64 	%SPL, __local_depot0;
	cvta.local.u64 	%SP, %SPL;
	ld.param.u64 	%rd2, [_Z6kernelPii_param_0];
	ld.param.u32 	%r4, [_Z6kernelPii_param_1];
	add.u64 	%rd3, %SP, 0;
	add.u64 	%rd1, %SPL, 0;
	mov.u32 	%r5, %tid.x;
	mov.u32 	%r6, %ctaid.x;
	mov.u32 	%r7, %ntid.x;
	mad.lo.s32 	%r1, %r6, %r7, %r5;
	setp.ge.s32 	%p1, %r1, %r4;
	@%p1 bra 	$L__BB0_6;
	cvta.to.global.u64 	%rd4, %rd2;
	mul.wide.s32 	%rd5, %r1, 4;
	add.s64 	%rd6, %rd4, %rd5;
	ld.global.u32 	%r2, [%rd6];
	ld.global.u32 	%r3, [%rd6+4];
	setp.le.s32 	%p2, %r2, %r3;
	@%p2 bra 	$L__BB0_3;
	st.local.v2.u32 	[%rd1], {%r2, %r3};
	mov.u64 	%rd13, $str;
	cvta.global.u64 	%rd14, %rd13;
	{ // callseq 2, 0
	.param .b64 param0;
	st.param.b64 	[param0], %rd14;
	.param .b64 param1;
	st.param.b64 	[param1], %rd3;
	.param .b32 retval0;
	call.uni (retval0), 
	vprintf, 
	(
	param0, 
	param1
	);
	ld.param.b32 	%r12, [retval0];
	} // callseq 2
	bra.uni 	$L__BB0_6;
$L__BB0_3:
	setp.ge.s32 	%p3, %r2, %r3;
	@%p3 bra 	$L__BB0_5;
	st.local.v2.u32 	[%rd1], {%r2, %r3};
	mov.u64 	%rd10, $str$1;
	cvta.global.u64 	%rd11, %rd10;
	{ // callseq 1, 0
	.param .b64 param0;
	st.param.b64 	[param0], %rd11;
	.param .b64 param1;
	st.param.b64 	[param1], %rd3;
	.param .b32 retval0;
	call.uni (retval0), 
	vprintf, 
	(
	param0, 
	param1
	);
	ld.param.b32 	%r10, [retval0];
	} // callseq 1
	bra.uni 	$L__BB0_6;
$L__BB0_5:
	st.local.v2.u32 	[%rd1], {%r2, %r3};
	mov.u64 	%rd7, $str$2;
	cvta.global.u64 	%rd8, %rd7;
	{ // callseq 0, 0
	.param .b64 param0;
	st.param.b64 	[param0], %rd8;
	.param .b64 param1;
	st.param.b64 	[param1], %rd3;
	.param .b32 retval0;
	call.uni (retval0), 
	vprintf, 
	(
	param0, 
	param1
	);
	ld.param.b32 	%r8, [retval0];
	} // callseq 0
$L__BB0_6:
	ret;

}


// ===== COMPILED SASS (sm_100) =====

	.target	sm_100

	.elftype	@"ET_EXEC"


//--------------------- .note.nv.tkinfo           --------------------------
	.section	.note.nv.tkinfo,"",@"SHT_NOTE"
	.sectionflags	@"SHF_NOTE_NV_TKINFO"
	.tkinfo
        /*0018*/ 	.word	0x00000002
        /*0030*/ 	.string	""
        /*0030*/ 	.string	"ptxas"
        /*0030*/ 	.string	"Cuda compilation tools, release 13.0, V13.0.88"
        /*0030*/ 	.string	"Build cuda_13.0.r13.0/compiler.36424714_0"
        /*0030*/ 	.string	"-arch sm_100 -m 64 "



//--------------------- .note.nv.cuinfo           --------------------------
	.section	.note.nv.cuinfo,"",@"SHT_NOTE"
	.sectionflags	@"SHF_NOTE_NV_CUINFO"
        /*0018*/ 	.short	0x0002
        /*001a*/ 	.short	0x0064
        /*001c*/ 	.short	0x0082
	.zero		2


//--------------------- .nv.info                  --------------------------
	.section	.nv.info,"",@"SHT_CUDA_INFO"
	.align	4


	//----- nvinfo : EIATTR_REGCOUNT
	.align		4
        /*0000*/ 	.byte	0x04, 0x2f
        /*0002*/ 	.short	(.L_4 - .L_3)
	.align		4
.L_3:
        /*0004*/ 	.word	index@(_Z6kernelPii)
        /*0008*/ 	.word	0x00000018


	//----- nvinfo : EIATTR_FRAME_SIZE
	.align		4
.L_4:
        /*000c*/ 	.byte	0x04, 0x11
        /*000e*/ 	.short	(.L_6 - .L_5)
	.align		4
.L_5:
        /*0010*/ 	.word	index@(_Z6kernelPii)
        /*0014*/ 	.word	0x00000008


	//----- nvinfo : EIATTR_MIN_STACK_SIZE
	.align		4
.L_6:
        /*0018*/ 	.byte	0x04, 0x12
        /*001a*/ 	.short	(.L_8 - .L_7)
	.align		4
.L_7:
        /*001c*/ 	.word	index@(_Z6kernelPii)
        /*0020*/ 	.word	0x00000008
.L_8:


//--------------------- .nv.compat                --------------------------
	.section	.nv.compat,"",@"SHT_CUDA_COMPAT_INFO"
	.align	4
        /*0000*/ 	.byte	0x02, 0x09, 0x00, 0x00, 0x02, 0x02, 0x01, 0x00, 0x02, 0x05, 0x05, 0x00, 0x03, 0x07, 0x01, 0x01
        /*0010*/ 	.byte	0x02, 0x03, 0x00, 0x00, 0x02, 0x06, 0x01, 0x00, 0x04, 0x0b, 0x08, 0x00, 0x09, 0x00, 0x00, 0x00
        /*0020*/ 	.byte	0x00, 0x00, 0x00, 0x00


//--------------------- .nv.info._Z6kernelPii     --------------------------
	.section	.nv.info._Z6kernelPii,"",@"SHT_CUDA_INFO"
	.sectionflags	@""
	.align	4


	//----- nvinfo : EIATTR_CUDA_API_VERSION
	.align		4
        /*0000*/ 	.byte	0x04, 0x37
        /*0002*/ 	.short	(.L_10 - .L_9)
.L_9:
        /*0004*/ 	.word	0x00000082


	//----- nvinfo : EIATTR_KPARAM_INFO
	.align		4
.L_10:
        /*0008*/ 	.byte	0x04, 0x17
        /*000a*/ 	.short	(.L_12 - .L_11)
.L_11:
        /*000c*/ 	.word	0x00000000
        /*0010*/ 	.short	0x0001
        /*0012*/ 	.short	0x0008
        /*0014*/ 	.byte	0x00, 0xf0, 0x11, 0x00


	//----- nvinfo : EIATTR_KPARAM_INFO
	.align		4
.L_12:
        /*0018*/ 	.byte	0x04, 0x17
        /*001a*/ 	.short	(.L_14 - .L_13)
.L_13:
        /*001c*/ 	.word	0x00000000
        /*0020*/ 	.short	0x0000
        /*0022*/ 	.short	0x0000
        /*0024*/ 	.byte	0x00, 0xf5, 0x21, 0x00


	//----- nvinfo : EIATTR_SPARSE_MMA_MASK
	.align		4
.L_14:
        /*0028*/ 	.byte	0x03, 0x50
        /*002a*/ 	.short	0x0000


	//----- nvinfo : EIATTR_MAXREG_COUNT
	.align		4
        /*002c*/ 	.byte	0x03, 0x1b
        /*002e*/ 	.short	0x00ff


	//----- nvinfo : EIATTR_EXTERNS
	.align		4
        /*0030*/ 	.byte	0x04, 0x0f
        /*0032*/ 	.short	(.L_16 - .L_15)


	//   ....[0]....
	.align		4
.L_15:
        /*0034*/ 	.word	index@(vprintf)


	//----- nvinfo : EIATTR_MERCURY_ISA_VERSION
	.align		4
.L_16:
        /*0038*/ 	.byte	0x03, 0x5f
        /*003a*/ 	.short	0x0101


	//----- nvinfo : EIATTR_VRC_CTA_INIT_COUNT
	.align		4
        /*003c*/ 	.byte	0x02, 0x4a
	.zero		1
	.zero		1


	//----- nvinfo : EIATTR_SYSCALL_OFFSETS
	.align		4
        /*0040*/ 	.byte	0x04, 0x46
        /*0042*/ 	.short	(.L_18 - .L_17)


	//   ....[0]....
.L_17:
        /*0044*/ 	.word	0x000001b0


	//   ....[1]....
        /*0048*/ 	.word	0x00000260


	//   ....[2]....
        /*004c*/ 	.word	0x000002f0


	//----- nvinfo : EIATTR_EXIT_INSTR_OFFSETS
	.align		4
.L_18:
        /*0050*/ 	.byte	0x04, 0x1c
        /*0052*/ 	.short	(.L_20 - .L_19)


	//   ....[0]....
.L_19:
        /*0054*/ 	.word	0x000000c0


	//   ....[1]....
        /*0058*/ 	.word	0x000001c0


	//   ....[2]....
        /*005c*/ 	.word	0x00000270


	//   ....[3]....
        /*0060*/ 	.word	0x00000300


	//----- nvinfo : EIATTR_CRS_STACK_SIZE
	.align		4
.L_20:
        /*0064*/ 	.byte	0x04, 0x1e
        /*0066*/ 	.short	(.L_22 - .L_21)
.L_21:
        /*0068*/ 	.word	0x00000000


	//----- nvinfo : EIATTR_CBANK_PARAM_SIZE
	.align		4
.L_22:
        /*006c*/ 	.byte	0x03, 0x19
        /*006e*/ 	.short	0x000c


	//----- nvinfo : EIATTR_PARAM_CBANK
	.align		4
        /*0070*/ 	.byte	0x04, 0x0a
        /*0072*/ 	.short	(.L_24 - .L_23)
	.align		4
.L_23:
        /*0074*/ 	.word	index@(.nv.constant0._Z6kernelPii)
        /*0078*/ 	.short	0x0380
        /*007a*/ 	.short	0x000c


	//----- nvinfo : EIATTR_SW_WAR
	.align		4
.L_24:
        /*007c*/ 	.byte	0x04, 0x36
        /*007e*/ 	.short	(.L_26 - .L_25)
.L_25:
        /*0080*/ 	.word	0x00000008
.L_26:


//--------------------- .nv.callgraph             --------------------------
	.section	.nv.callgraph,"",@"SHT_CUDA_CALLGRAPH"
	.align	4
	.sectionentsize	8
	.align		4
        /*0000*/ 	.word	0x00000000
	.align		4
        /*0004*/ 	.word	0xffffffff
	.align		4
        /*0008*/ 	.word	index@(_Z6kernelPii)
	.align		4
        /*000c*/ 	.word	index@(vprintf)
	.align		4
        /*0010*/ 	.word	0x00000000
	.align		4
        /*0014*/ 	.word	0xfffffffe
	.align		4
        /*0018*/ 	.word	0x00000000
	.align		4
        /*001c*/ 	.word	0xfffffffd
	.align		4
        /*0020*/ 	.word	0x00000000
	.align		4
        /*0024*/ 	.word	0xfffffffc


//--------------------- .nv.constant4             --------------------------
	.section	.nv.constant4,"a",@progbits
	.align	8
	.align		8
.nv.constant4:
        /*0000*/ 	.dword	vprintf
	.align		8
        /*0008*/ 	.dword	$str
	.align		8
        /*0010*/ 	.dword	$str$1
	.align		8
        /*0018*/ 	.dword	$str$2


//--------------------- .text._Z6kernelPii        --------------------------
	.section	.text._Z6kernelPii,"ax",@progbits
	.align	128
        .global         _Z6kernelPii
        .type           _Z6kernelPii,@function
        .size           _Z6kernelPii,(.L_x_6 - _Z6kernelPii)
        .other          _Z6kernelPii,@"STO_CUDA_ENTRY STV_DEFAULT"
_Z6kernelPii:
.text._Z6kernelPii:
[----:B------:R-:W0:Y:S01]  /*0000*/  LDC R1, c[0x0][0x37c] ;  /* 0x0000df00ff017b82 */ /* 0x000e220000000800 */
[----:B------:R-:W1:Y:S01]  /*0010*/  S2R R3, SR_TID.X ;  /* 0x0000000000037919 */ /* 0x000e620000002100 */
[----:B------:R-:W2:Y:S06]  /*0020*/  LDCU UR5, c[0x0][0x2fc] ;  /* 0x00005f80ff0577ac */ /* 0x000eac0008000800 */
[----:B------:R-:W1:Y:S01]  /*0030*/  S2UR UR6, SR_CTAID.X ;  /* 0x00000000000679c3 */ /* 0x000e620000002500 */
[----:B0-----:R-:W-:Y:S01]  /*0040*/  VIADD R1, R1, 0xfffffff8 ;  /* 0xfffffff801017836 */ /* 0x001fe20000000000 */
[----:B------:R-:W0:Y:S01]  /*0050*/  LDCU UR7, c[0x0][0x388] ;  /* 0x00007100ff0777ac */ /* 0x000e220008000800 */
[----:B------:R-:W3:Y:S05]  /*0060*/  LDCU UR4, c[0x0][0x2f8] ;  /* 0x00005f00ff0477ac */ /* 0x000eea0008000800 */
[----:B------:R-:W1:Y:S01]  /*0070*/  LDC R0, c[0x0][0x360] ;  /* 0x0000d800ff007b82 */ /* 0x000e620000000800 */
[----:B---3--:R-:W-:-:S05]  /*0080*/  IADD3 R6, P1, PT, R1, UR4, RZ ;  /* 0x0000000401067c10 */ /* 0x008fca000ff3e0ff */
[----:B--2---:R-:W-:Y:S02]  /*0090*/  IMAD.X R7, RZ, RZ, UR5, P1 ;  /* 0x00000005ff077e24 */ /* 0x004fe400088e06ff */
[----:B-1----:R-:W-:-:S05]  /*00a0*/  IMAD R3, R0, UR6, R3 ;  /* 0x0000000600037c24 */ /* 0x002fca000f8e0203 */
[----:B0-----:R-:W-:-:S13]  /*00b0*/  ISETP.GE.AND P0, PT, R3, UR7, PT ;  /* 0x0000000703007c0c */ /* 0x001fda000bf06270 */
[----:B------:R-:W-:Y:S05]  /*00c0*/  @P0 EXIT ;  /* 0x000000000000094d */ /* 0x000fea0003800000 */
[----:B------:R-:W0:Y:S01]  /*00d0*/  LDC.64 R4, c[0x0][0x380] ;  /* 0x0000e000ff047b82 */ /* 0x000e220000000a00 */
[----:B------:R-:W1:Y:S01]  /*00e0*/  LDCU.64 UR4, c[0x0][0x358] ;  /* 0x00006b00ff0477ac */ /* 0x000e620008000a00 */
[----:B0-----:R-:W-:-:S05]  /*00f0*/  IMAD.WIDE R4, R3, 0x4, R4 ;  /* 0x0000000403047825 */ /* 0x001fca00078e0204 */
[----:B-1----:R-:W2:Y:S04]  /*0100*/  LDG.E R2, desc[UR4][R4.64] ;  /* 0x0000000404027981 */ /* 0x002ea8000c1e1900 */
[----:B------:R-:W2:Y:S02]  /*0110*/  LDG.E R3, desc[UR4][R4.64+0x4] ;  /* 0x0000040404037981 */ /* 0x000ea4000c1e1900 */
[----:B--2---:R-:W-:-:S13]  /*0120*/  ISETP.GT.AND P0, PT, R2, R3, PT ;  /* 0x000000030200720c */ /* 0x004fda0003f04270 */
[----:B------:R-:W-:Y:S05]  /*0130*/  @!P0 BRA `(.L_x_0) ;  /* 0x0000000000248947 */ /* 0x000fea0003800000 */
[----:B------:R-:W-:Y:S01]  /*0140*/  MOV R0, 0x0 ;  /* 0x0000000000007802 */ /* 0x000fe20000000f00 */
[----:B------:R0:W-:Y:S01]  /*0150*/  STL.64 [R1], R2 ;  /* 0x0000000201007387 */ /* 0x0001e20000100a00 */
[----:B------:R-:W1:Y:S02]  /*0160*/  LDCU.64 UR4, c[0x4][0x8] ;  /* 0x01000100ff0477ac */ /* 0x000e640008000a00 */
[----:B------:R0:W2:Y:S01]  /*0170*/  LDC.64 R8, c[0x4][R0] ;  /* 0x0100000000087b82 */ /* 0x0000a20000000a00 */
[----:B-1----:R-:W-:Y:S02]  /*0180*/  IMAD.U32 R4, RZ, RZ, UR4 ;  /* 0x00000004ff047e24 */ /* 0x002fe4000f8e00ff */
[----:B0-----:R-:W-:-:S07]  /*0190*/  IMAD.U32 R5, RZ, RZ, UR5 ;  /* 0x00000005ff057e24 */ /* 0x001fce000f8e00ff */
[----:B------:R-:W-:-:S07]  /*01a0*/  LEPC R20, `(.L_x_1) ;  /* 0x000000001014794e */ /* 0x000fce0000000000 */
[----:B--2---:R-:W-:Y:S05]  /*01b0*/  CALL.ABS.NOINC R8 ;  /* 0x0000000008007343 */ /* 0x004fea0003c00000 */
.L_x_1:
[----:B------:R-:W-:Y:S05]  /*01c0*/  EXIT ;  /* 0x000000000000794d */ /* 0x000fea0003800000 */
.L_x_0:
[----:B------:R-:W-:-:S13]  /*01d0*/  ISETP.GE.AND P0, PT, R2, R3, PT ;  /* 0x000000030200720c */ /* 0x000fda0003f06270 */
[----:B------:R-:W-:Y:S05]  /*01e0*/  @P0 BRA `(.L_x_2) ;  /* 0x0000000000240947 */ /* 0x000fea0003800000 */
        /* <DEDUP_REMOVED lines=8> */
.L_x_3:
[----:B------:R-:W-:Y:S05]  /*0270*/  EXIT ;  /* 0x000000000000794d */ /* 0x000fea0003800000 */
.L_x_2:
        /* <DEDUP_REMOVED lines=8> */
.L_x_4:
[----:B------:R-:W-:Y:S05]  /*0300*/  EXIT ;  /* 0x000000000000794d */ /* 0x000fea0003800000 */
.L_x_5:
[----:B------:R-:W-:-:S00]  /*0310*/  BRA `(.L_x_5) ;  /* 0xfffffffc00fc7947 */ /* 0x000fc0000383ffff */
[----:B------:R-:W-:-:S00]  /*0320*/  NOP ;  /* 0x0000000000007918 */ /* 0x000fc00000000000 */
        /* <DEDUP_REMOVED lines=13> */
.L_x_6:


//--------------------- .nv.global.init           --------------------------
	.section	.nv.global.init,"aw",@progbits
.nv.global.init:
	.type		$str$2,@object
	.size		$str$2,($str - $str$2)
$str$2:
        /*0000*/ 	.byte	0x25, 0x64, 0x20, 0x69, 0x73, 0x20, 0x65, 0x71, 0x75, 0x61, 0x6c, 0x20, 0x74, 0x6f, 0x20, 0x25
        /*0010*/ 	.byte	0x64, 0x0a, 0x00
	.type		$str,@object
	.size		$str,($str$1 - $str)
$str:
        /*0013*/ 	.byte	0x25, 0x64, 0x20, 0x69, 0x73, 0x20, 0x6f, 0x76, 0x65, 0x72, 0x20, 0x74, 0x68, 0x61, 0x6e, 0x20
        /*0023*/ 	.byte	0x25, 0x64, 0x0a, 0x00
	.type		$str$1,@object
	.size		$str$1,(.L_1 - $str$1)
$str$1:
        /*0027*/ 	.byte	0x25, 0x64, 0x20, 0x69, 0x73, 0x20, 0x75, 0x6e, 0x64, 0x65, 0x72, 0x20, 0x74, 0x68, 0x61, 0x6e
        /*0037*/ 	.byte	0x20, 0x25, 0x64, 0x0a, 0x00
.L_1:


//--------------------- .nv.shared.reserved.0     --------------------------
	.section	.nv.shared.reserved.0,"aw",@nobits
	.weak		__nv_reservedSMEM_offset_0_alias
	.size		__nv_reservedSMEM_offset_0_alias, 0, 64
	.other		__nv_reservedSMEM_offset_0_alias,@"STO_CUDA_RESERVED_SHARED STV_DEFAULT"
__nv_reservedSMEM_offset_0_alias:
	.zero		0
	.zero		64


//--------------------- .nv.constant0._Z6kernelPii --------------------------
	.section	.nv.constant0._Z6kernelPii,"a",@progbits
	.sectionflags	@""
	.align	4
.nv.constant0._Z6kernelPii:
	.zero		908


//--------------------- SYMBOLS --------------------------

	.type		.nv.reservedSmem.offset0,@object
	.size		.nv.reservedSmem.offset0,0x4
	.type		vprintf,@function
